//
// Generated by NVIDIA NVVM Compiler
//
// Compiler Build ID: CL-36424714
// Cuda compilation tools, release 13.0, V13.0.88
// Based on NVVM 20.0.0
//

.version 9.0
.target sm_100
.address_size 64

	// .globl	_Z8ecuacionPdS_PKdS1_S1_

.visible .entry _Z8ecuacionPdS_PKdS1_S1_(
	.param .u64 .ptr .align 1 _Z8ecuacionPdS_PKdS1_S1__param_0,
	.param .u64 .ptr .align 1 _Z8ecuacionPdS_PKdS1_S1__param_1,
	.param .u64 .ptr .align 1 _Z8ecuacionPdS_PKdS1_S1__param_2,
	.param .u64 .ptr .align 1 _Z8ecuacionPdS_PKdS1_S1__param_3,
	.param .u64 .ptr .align 1 _Z8ecuacionPdS_PKdS1_S1__param_4
)
{
	.reg .pred 	%p<2>;
	.reg .b32 	%r<5>;
	.reg .b64 	%rd<21>;
	.reg .b64 	%fd<22>;

	ld.param.u64 	%rd4, [_Z8ecuacionPdS_PKdS1_S1__param_0];
	ld.param.u64 	%rd3, [_Z8ecuacionPdS_PKdS1_S1__param_1];
	ld.param.u64 	%rd5, [_Z8ecuacionPdS_PKdS1_S1__param_2];
	ld.param.u64 	%rd6, [_Z8ecuacionPdS_PKdS1_S1__param_3];
	ld.param.u64 	%rd7, [_Z8ecuacionPdS_PKdS1_S1__param_4];
	cvta.to.global.u64 	%rd1, %rd4;
	cvta.to.global.u64 	%rd8, %rd7;
	cvta.to.global.u64 	%rd9, %rd5;
	cvta.to.global.u64 	%rd10, %rd6;
	mov.u32 	%r2, %tid.x;
	mov.u32 	%r3, %ctaid.x;
	mov.u32 	%r4, %ntid.x;
	mad.lo.s32 	%r1, %r3, %r4, %r2;
	mul.wide.s32 	%rd11, %r1, 8;
	add.s64 	%rd12, %rd10, %rd11;
	ld.global.f64 	%fd1, [%rd12];
	add.s64 	%rd2, %rd9, %rd11;
	ld.global.f64 	%fd2, [%rd2];
	mul.f64 	%fd6, %fd2, 0dC010000000000000;
	add.s64 	%rd13, %rd8, %rd11;
	ld.global.f64 	%fd7, [%rd13];
	mul.f64 	%fd8, %fd6, %fd7;
	fma.rn.f64 	%fd3, %fd1, %fd1, %fd8;
	setp.ltu.f64 	%p1, %fd3, 0d0000000000000000;
	@%p1 bra 	$L__BB0_2;
	sqrt.rn.f64 	%fd10, %fd3;
	sub.f64 	%fd11, %fd10, %fd1;
	add.f64 	%fd12, %fd2, %fd2;
	div.rn.f64 	%fd13, %fd11, %fd12;
	add.s64 	%rd15, %rd1, %rd11;
	st.global.f64 	[%rd15], %fd13;
	mov.f64 	%fd21, 0d0000000000000000;
	bra.uni 	$L__BB0_3;
$L__BB0_2:
	neg.f64 	%fd14, %fd1;
	add.f64 	%fd15, %fd2, %fd2;
	div.rn.f64 	%fd16, %fd14, %fd15;
	add.s64 	%rd17, %rd1, %rd11;
	st.global.f64 	[%rd17], %fd16;
	neg.f64 	%fd17, %fd3;
	sqrt.rn.f64 	%fd18, %fd17;
	ld.global.f64 	%fd19, [%rd2];
	add.f64 	%fd20, %fd19, %fd19;
	div.rn.f64 	%fd21, %fd18, %fd20;
$L__BB0_3:
	cvta.to.global.u64 	%rd18, %rd3;
	add.s64 	%rd20, %rd18, %rd11;
	st.global.f64 	[%rd20], %fd21;
	ret;

}


// ===== COMPILED SASS (sm_100) =====

	.target	sm_100

	.elftype	@"ET_EXEC"


//--------------------- .note.nv.tkinfo           --------------------------
	.section	.note.nv.tkinfo,"",@"SHT_NOTE"
	.sectionflags	@"SHF_NOTE_NV_TKINFO"
	.tkinfo
        /*0018*/ 	.word	0x00000002
        /*0030*/ 	.string	""
        /*0030*/ 	.string	"ptxas"
        /*0030*/ 	.string	"Cuda compilation tools, release 13.0, V13.0.88"
        /*0030*/ 	.string	"Build cuda_13.0.r13.0/compiler.36424714_0"
        /*0030*/ 	.string	"-arch sm_100 -m 64 "



//--------------------- .note.nv.cuinfo           --------------------------
	.section	.note.nv.cuinfo,"",@"SHT_NOTE"
	.sectionflags	@"SHF_NOTE_NV_CUINFO"
        /*0018*/ 	.short	0x0002
        /*001a*/ 	.short	0x0064
        /*001c*/ 	.short	0x0082
	.zero		2


//--------------------- .nv.info                  --------------------------
	.section	.nv.info,"",@"SHT_CUDA_INFO"
	.align	4


	//----- nvinfo : EIATTR_REGCOUNT
	.align		4
        /*0000*/ 	.byte	0x04, 0x2f
        /*0002*/ 	.short	(.L_1 - .L_0)
	.align		4
.L_0:
        /*0004*/ 	.word	index@(_Z8ecuacionPdS_PKdS1_S1_)
        /*0008*/ 	.word	0x0000001c


	//----- nvinfo : EIATTR_FRAME_SIZE
	.align		4
.L_1:
        /*000c*/ 	.byte	0x04, 0x11
        /*000e*/ 	.short	(.L_3 - .L_2)
	.align		4
.L_2:
        /*0010*/ 	.word	index@($__internal_1_$__cuda_sm20_dsqrt_rn_f64_mediumpath_v1)
        /*0014*/ 	.word	0x00000000


	//----- nvinfo : EIATTR_FRAME_SIZE
	.align		4
.L_3:
        /*0018*/ 	.byte	0x04, 0x11
        /*001a*/ 	.short	(.L_5 - .L_4)
	.align		4
.L_4:
        /*001c*/ 	.word	index@($__internal_0_$__cuda_sm20_div_rn_f64_full)
        /*0020*/ 	.word	0x00000000


	//----- nvinfo : EIATTR_FRAME_SIZE
	.align		4
.L_5:
        /*0024*/ 	.byte	0x04, 0x11
        /*0026*/ 	.short	(.L_7 - .L_6)
	.align		4
.L_6:
        /*0028*/ 	.word	index@(_Z8ecuacionPdS_PKdS1_S1_)
        /*002c*/ 	.word	0x00000000


	//----- nvinfo : EIATTR_MIN_STACK_SIZE
	.align		4
.L_7:
        /*0030*/ 	.byte	0x04, 0x12
        /*0032*/ 	.short	(.L_9 - .L_8)
	.align		4
.L_8:
        /*0034*/ 	.word	index@(_Z8ecuacionPdS_PKdS1_S1_)
        /*0038*/ 	.word	0x00000000
.L_9:


//--------------------- .nv.compat                --------------------------
	.section	.nv.compat,"",@"SHT_CUDA_COMPAT_INFO"
	.align	4
        /*0000*/ 	.byte	0x02, 0x09, 0x00, 0x00, 0x02, 0x02, 0x01, 0x00, 0x02, 0x05, 0x05, 0x00, 0x03, 0x07, 0x01, 0x01
        /*0010*/ 	.byte	0x02, 0x03, 0x00, 0x00, 0x02, 0x06, 0x01, 0x00, 0x04, 0x0b, 0x08, 0x00, 0x01, 0x00, 0x00, 0x00
        /*0020*/ 	.byte	0x00, 0x00, 0x00, 0x00


//--------------------- .nv.info._Z8ecuacionPdS_PKdS1_S1_ --------------------------
	.section	.nv.info._Z8ecuacionPdS_PKdS1_S1_,"",@"SHT_CUDA_INFO"
	.sectionflags	@""
	.align	4


	//----- nvinfo : EIATTR_CUDA_API_VERSION
	.align		4
        /*0000*/ 	.byte	0x04, 0x37
        /*0002*/ 	.short	(.L_11 - .L_10)
.L_10:
        /*0004*/ 	.word	0x00000082


	//----- nvinfo : EIATTR_KPARAM_INFO
	.align		4
.L_11:
        /*0008*/ 	.byte	0x04, 0x17
        /*000a*/ 	.short	(.L_13 - .L_12)
.L_12:
        /*000c*/ 	.word	0x00000000
        /*0010*/ 	.short	0x0004
        /*0012*/ 	.short	0x0020
        /*0014*/ 	.byte	0x00, 0xf5, 0x21, 0x00


	//----- nvinfo : EIATTR_KPARAM_INFO
	.align		4
.L_13:
        /*0018*/ 	.byte	0x04, 0x17
        /*001a*/ 	.short	(.L_15 - .L_14)
.L_14:
        /*001c*/ 	.word	0x00000000
        /*0020*/ 	.short	0x0003
        /*0022*/ 	.short	0x0018
        /*0024*/ 	.byte	0x00, 0xf5, 0x21, 0x00


	//----- nvinfo : EIATTR_KPARAM_INFO
	.align		4
.L_15:
        /*0028*/ 	.byte	0x04, 0x17
        /*002a*/ 	.short	(.L_17 - .L_16)
.L_16:
        /*002c*/ 	.word	0x00000000
        /*0030*/ 	.short	0x0002
        /*0032*/ 	.short	0x0010
        /*0034*/ 	.byte	0x00, 0xf5, 0x21, 0x00


	//----- nvinfo : EIATTR_KPARAM_INFO
	.align		4
.L_17:
        /*0038*/ 	.byte	0x04, 0x17
        /*003a*/ 	.short	(.L_19 - .L_18)
.L_18:
        /*003c*/ 	.word	0x00000000
        /*0040*/ 	.short	0x0001
        /*0042*/ 	.short	0x0008
        /*0044*/ 	.byte	0x00, 0xf5, 0x21, 0x00


	//----- nvinfo : EIATTR_KPARAM_INFO
	.align		4
.L_19:
        /*0048*/ 	.byte	0x04, 0x17
        /*004a*/ 	.short	(.L_21 - .L_20)
.L_20:
        /*004c*/ 	.word	0x00000000
        /*0050*/ 	.short	0x0000
        /*0052*/ 	.short	0x0000
        /*0054*/ 	.byte	0x00, 0xf5, 0x21, 0x00


	//----- nvinfo : EIATTR_SPARSE_MMA_MASK
	.align		4
.L_21:
        /*0058*/ 	.byte	0x03, 0x50
        /*005a*/ 	.short	0x0000


	//----- nvinfo : EIATTR_MAXREG_COUNT
	.align		4
        /*005c*/ 	.byte	0x03, 0x1b
        /*005e*/ 	.short	0x00ff


	//----- nvinfo : EIATTR_MERCURY_ISA_VERSION
	.align		4
        /*0060*/ 	.byte	0x03, 0x5f
        /*0062*/ 	.short	0x0101


	//----- nvinfo : EIATTR_VRC_CTA_INIT_COUNT
	.align		4
        /*0064*/ 	.byte	0x02, 0x4a
	.zero		1
	.zero		1


	//----- nvinfo : EIATTR_EXIT_INSTR_OFFSETS
	.align		4
        /*0068*/ 	.byte	0x04, 0x1c
        /*006a*/ 	.short	(.L_23 - .L_22)


	//   ....[0]....
.L_22:
        /*006c*/ 	.word	0x000009d0


	//----- nvinfo : EIATTR_CRS_STACK_SIZE
	.align		4
.L_23:
        /*0070*/ 	.byte	0x04, 0x1e
        /*0072*/ 	.short	(.L_25 - .L_24)
.L_24:
        /*0074*/ 	.word	0x00000000


	//----- nvinfo : EIATTR_CBANK_PARAM_SIZE
	.align		4
.L_25:
        /*0078*/ 	.byte	0x03, 0x19
        /*007a*/ 	.short	0x0028


	//----- nvinfo : EIATTR_PARAM_CBANK
	.align		4
        /*007c*/ 	.byte	0x04, 0x0a
        /*007e*/ 	.short	(.L_27 - .L_26)
	.align		4
.L_26:
        /*0080*/ 	.word	index@(.nv.constant0._Z8ecuacionPdS_PKdS1_S1_)
        /*0084*/ 	.short	0x0380
        /*0086*/ 	.short	0x0028


	//----- nvinfo : EIATTR_SW_WAR
	.align		4
.L_27:
        /*0088*/ 	.byte	0x04, 0x36
        /*008a*/ 	.short	(.L_29 - .L_28)
.L_28:
        /*008c*/ 	.word	0x00000008
.L_29:


//--------------------- .nv.callgraph             --------------------------
	.section	.nv.callgraph,"",@"SHT_CUDA_CALLGRAPH"
	.align	4
	.sectionentsize	8
	.align		4
        /*0000*/ 	.word	0x00000000
	.align		4
        /*0004*/ 	.word	0xffffffff
	.align		4
        /*0008*/ 	.word	0x00000000
	.align		4
        /*000c*/ 	.word	0xfffffffe
	.align		4
        /*0010*/ 	.word	0x00000000
	.align		4
        /*0014*/ 	.word	0xfffffffd
	.align		4
        /*0018*/ 	.word	0x00000000
	.align		4
        /*001c*/ 	.word	0xfffffffc


//--------------------- .text._Z8ecuacionPdS_PKdS1_S1_ --------------------------
	.section	.text._Z8ecuacionPdS_PKdS1_S1_,"ax",@progbits
	.align	128
        .global         _Z8ecuacionPdS_PKdS1_S1_
        .type           _Z8ecuacionPdS_PKdS1_S1_,@function
        .size           _Z8ecuacionPdS_PKdS1_S1_,(.L_x_24 - _Z8ecuacionPdS_PKdS1_S1_)
        .other          _Z8ecuacionPdS_PKdS1_S1_,@"STO_CUDA_ENTRY STV_DEFAULT"
_Z8ecuacionPdS_PKdS1_S1_:
.text._Z8ecuacionPdS_PKdS1_S1_:
[----:B------:R-:W-:Y:S01]  /*0000*/  LDC R1, c[0x0][0x37c] ;  /* 0x0000df00ff017b82 */ /* 0x000fe20000000800 */
[----:B------:R-:W0:Y:S07]  /*0010*/  S2R R0, SR_TID.X ;  /* 0x0000000000007919 */ /* 0x000e2e0000002100 */
[----:B------:R-:W0:Y:S01]  /*0020*/  S2UR UR6, SR_CTAID.X ;  /* 0x00000000000679c3 */ /* 0x000e220000002500 */
[----:B------:R-:W1:Y:S07]  /*0030*/  LDCU.64 UR4, c[0x0][0x358] ;  /* 0x00006b00ff0477ac */ /* 0x000e6e0008000a00 */
[----:B------:R-:W0:Y:S08]  /*0040*/  LDC R3, c[0x0][0x360] ;  /* 0x0000d800ff037b82 */ /* 0x000e300000000800 */
[----:B------:R-:W2:Y:S08]  /*0050*/  LDC.64 R6, c[0x0][0x390] ;  /* 0x0000e400ff067b82 */ /* 0x000eb00000000a00 */
[----:B------:R-:W3:Y:S08]  /*0060*/  LDC.64 R12, c[0x0][0x3a0] ;  /* 0x0000e800ff0c7b82 */ /* 0x000ef00000000a00 */
[----:B------:R-:W4:Y:S01]  /*0070*/  LDC.64 R8, c[0x0][0x398] ;  /* 0x0000e600ff087b82 */ /* 0x000f220000000a00 */
[----:B0-----:R-:W-:-:S04]  /*0080*/  IMAD R0, R3, UR6, R0 ;  /* 0x0000000603007c24 */ /* 0x001fc8000f8e0200 */
[----:B--2---:R-:W-:-:S05]  /*0090*/  IMAD.WIDE R6, R0, 0x8, R6 ;  /* 0x0000000800067825 */ /* 0x004fca00078e0206 */
[----:B-1----:R-:W2:Y:S01]  /*00a0*/  LDG.E.64 R10, desc[UR4][R6.64] ;  /* 0x00000004060a7981 */ /* 0x002ea2000c1e1b00 */
[----:B---3--:R-:W-:-:S06]  /*00b0*/  IMAD.WIDE R12, R0, 0x8, R12 ;  /* 0x00000008000c7825 */ /* 0x008fcc00078e020c */
[----:B------:R-:W3:Y:S01]  /*00c0*/  LDG.E.64 R12, desc[UR4][R12.64] ;  /* 0x000000040c0c7981 */ /* 0x000ee2000c1e1b00 */
[----:B----4-:R-:W-:-:S06]  /*00d0*/  IMAD.WIDE R8, R0, 0x8, R8 ;  /* 0x0000000800087825 */ /* 0x010fcc00078e0208 */
[----:B------:R-:W4:Y:S01]  /*00e0*/  LDG.E.64 R8, desc[UR4][R8.64] ;  /* 0x0000000408087981 */ /* 0x000f22000c1e1b00 */
[----:B------:R-:W-:Y:S01]  /*00f0*/  BSSY.RECONVERGENT B0, `(.L_x_0) ;  /* 0x000008a000007945 */ /* 0x000fe20003800200 */
[----:B--2---:R-:W-:-:S08]  /*0100*/  DMUL R2, R10, -4 ;  /* 0xc01000000a027828 */ /* 0x004fd00000000000 */
[----:B---3--:R-:W-:-:S08]  /*0110*/  DMUL R2, R2, R12 ;  /* 0x0000000c02027228 */ /* 0x008fd00000000000 */
[----:B----4-:R-:W-:-:S08]  /*0120*/  DFMA R4, R8, R8, R2 ;  /* 0x000000080804722b */ /* 0x010fd00000000002 */
[----:B------:R-:W-:-:S14]  /*0130*/  DSETP.GE.AND P0, PT, R4, RZ, PT ;  /* 0x000000ff0400722a */ /* 0x000fdc0003f06000 */
[----:B------:R-:W-:Y:S05]  /*0140*/  @!P0 BRA `(.L_x_1) ;  /* 0x0000000000d08947 */ /* 0x000fea0003800000 */
[----:B------:R-:W0:Y:S01]  /*0150*/  MUFU.RSQ64H R7, R5 ;  /* 0x0000000500077308 */ /* 0x000e220000001c00 */
[----:B------:R-:W-:Y:S01]  /*0160*/  VIADD R6, R5, 0xfcb00000 ;  /* 0xfcb0000005067836 */ /* 0x000fe20000000000 */
[----:B------:R-:W-:Y:S01]  /*0170*/  BSSY.RECONVERGENT B1, `(.L_x_2) ;  /* 0x0000017000017945 */ /* 0x000fe20003800200 */
[----:B------:R-:W-:Y:S02]  /*0180*/  IMAD.MOV.U32 R12, RZ, RZ, 0x0 ;  /* 0x00000000ff0c7424 */ /* 0x000fe400078e00ff */
[----:B------:R-:W-:Y:S01]  /*0190*/  IMAD.MOV.U32 R13, RZ, RZ, 0x3fd80000 ;  /* 0x3fd80000ff0d7424 */ /* 0x000fe200078e00ff */
[----:B------:R-:W-:Y:S01]  /*01a0*/  ISETP.GE.U32.AND P0, PT, R6, 0x7ca00000, PT ;  /* 0x7ca000000600780c */ /* 0x000fe20003f06070 */
[----:B0-----:R-:W-:-:S08]  /*01b0*/  DMUL R2, R6, R6 ;  /* 0x0000000606027228 */ /* 0x001fd00000000000 */
[----:B------:R-:W-:-:S08]  /*01c0*/  DFMA R2, R4, -R2, 1 ;  /* 0x3ff000000402742b */ /* 0x000fd00000000802 */
[----:B------:R-:W-:Y:S02]  /*01d0*/  DFMA R12, R2, R12, 0.5 ;  /* 0x3fe00000020c742b */ /* 0x000fe4000000000c */
[----:B------:R-:W-:-:S08]  /*01e0*/  DMUL R2, R6, R2 ;  /* 0x0000000206027228 */ /* 0x000fd00000000000 */
[----:B------:R-:W-:-:S08]  /*01f0*/  DFMA R16, R12, R2, R6 ;  /* 0x000000020c10722b */ /* 0x000fd00000000006 */
[----:B------:R-:W-:Y:S02]  /*0200*/  DMUL R12, R4, R16 ;  /* 0x00000010040c7228 */ /* 0x000fe40000000000 */
[----:B------:R-:W-:Y:S02]  /*0210*/  VIADD R3, R17, 0xfff00000 ;  /* 0xfff0000011037836 */ /* 0x000fe40000000000 */
[----:B------:R-:W-:-:S04]  /*0220*/  IMAD.MOV.U32 R2, RZ, RZ, R16 ;  /* 0x000000ffff027224 */ /* 0x000fc800078e0010 */
[----:B------:R-:W-:-:S08]  /*0230*/  DFMA R18, R12, -R12, R4 ;  /* 0x8000000c0c12722b */ /* 0x000fd00000000004 */
[----:B------:R-:W-:Y:S01]  /*0240*/  DFMA R14, R18, R2, R12 ;  /* 0x00000002120e722b */ /* 0x000fe2000000000c */
[----:B------:R-:W-:Y:S10]  /*0250*/  @!P0 BRA `(.L_x_3) ;  /* 0x0000000000208947 */ /* 0x000ff40003800000 */
[----:B------:R-:W-:Y:S01]  /*0260*/  MOV R2, R16 ;  /* 0x0000001000027202 */ /* 0x000fe20000000f00 */
[----:B------:R-:W-:Y:S01]  /*0270*/  IMAD.MOV.U32 R14, RZ, RZ, R18 ;  /* 0x000000ffff0e7224 */ /* 0x000fe200078e0012 */
[----:B------:R-:W-:Y:S01]  /*0280*/  MOV R18, R6 ;  /* 0x0000000600127202 */ /* 0x000fe20000000f00 */
[----:B------:R-:W-:Y:S01]  /*0290*/  IMAD.MOV.U32 R16, RZ, RZ, R12 ;  /* 0x000000ffff107224 */ /* 0x000fe200078e000c */
[----:B------:R-:W-:Y:S01]  /*02a0*/  MOV R12, 0x2e0 ;  /* 0x000002e0000c7802 */ /* 0x000fe20000000f00 */
[----:B------:R-:W-:Y:S02]  /*02b0*/  IMAD.MOV.U32 R15, RZ, RZ, R5 ;  /* 0x000000ffff0f7224 */ /* 0x000fe400078e0005 */
[----:B------:R-:W-:-:S07]  /*02c0*/  IMAD.MOV.U32 R17, RZ, RZ, R19 ;  /* 0x000000ffff117224 */ /* 0x000fce00078e0013 */
[----:B------:R-:W-:Y:S05]  /*02d0*/  CALL.REL.NOINC `($__internal_1_$__cuda_sm20_dsqrt_rn_f64_mediumpath_v1) ;  /* 0x0000000c00387944 */ /* 0x000fea0003c00000 */
.L_x_3:
[----:B------:R-:W-:Y:S05]  /*02e0*/  BSYNC.RECONVERGENT B1 ;  /* 0x0000000000017941 */ /* 0x000fea0003800200 */
.L_x_2:
[----:B------:R-:W-:Y:S01]  /*02f0*/  DADD R10, R10, R10 ;  /* 0x000000000a0a7229 */ /* 0x000fe2000000000a */
[----:B------:R-:W-:Y:S01]  /*0300*/  IMAD.MOV.U32 R2, RZ, RZ, 0x1 ;  /* 0x00000001ff027424 */ /* 0x000fe200078e00ff */
[----:B------:R-:W-:Y:S01]  /*0310*/  DADD R14, -R8, R14 ;  /* 0x00000000080e7229 */ /* 0x000fe2000000010e */
[----:B------:R-:W-:Y:S03]  /*0320*/  BSSY.RECONVERGENT B1, `(.L_x_4) ;  /* 0x0000011000017945 */ /* 0x000fe60003800200 */
[----:B------:R-:W0:Y:S06]  /*0330*/  MUFU.RCP64H R3, R11 ;  /* 0x0000000b00037308 */ /* 0x000e2c0000001800 */
[----:B------:R-:W-:Y:S01]  /*0340*/  FSETP.GEU.AND P1, PT, |R15|, 6.5827683646048100446e-37, PT ;  /* 0x036000000f00780b */ /* 0x000fe20003f2e200 */
[----:B0-----:R-:W-:-:S08]  /*0350*/  DFMA R4, -R10, R2, 1 ;  /* 0x3ff000000a04742b */ /* 0x001fd00000000102 */
[----:B------:R-:W-:-:S08]  /*0360*/  DFMA R4, R4, R4, R4 ;  /* 0x000000040404722b */ /* 0x000fd00000000004 */
[----:B------:R-:W-:-:S08]  /*0370*/  DFMA R4, R2, R4, R2 ;  /* 0x000000040204722b */ /* 0x000fd00000000002 */
[----:B------:R-:W-:-:S08]  /*0380*/  DFMA R2, -R10, R4, 1 ;  /* 0x3ff000000a02742b */ /* 0x000fd00000000104 */
[----:B------:R-:W-:-:S08]  /*0390*/  DFMA R2, R4, R2, R4 ;  /* 0x000000020402722b */ /* 0x000fd00000000004 */
[----:B------:R-:W-:-:S08]  /*03a0*/  DMUL R4, R14, R2 ;  /* 0x000000020e047228 */ /* 0x000fd00000000000 */
[----:B------:R-:W-:-:S08]  /*03b0*/  DFMA R6, -R10, R4, R14 ;  /* 0x000000040a06722b */ /* 0x000fd0000000010e */
[----:B------:R-:W-:-:S10]  /*03c0*/  DFMA R2, R2, R6, R4 ;  /* 0x000000060202722b */ /* 0x000fd40000000004 */
[----:B------:R-:W-:-:S05]  /*03d0*/  FFMA R4, RZ, R11, R3 ;  /* 0x0000000bff047223 */ /* 0x000fca0000000003 */
[----:B------:R-:W-:-:S13]  /*03e0*/  FSETP.GT.AND P0, PT, |R4|, 1.469367938527859385e-39, PT ;  /* 0x001000000400780b */ /* 0x000fda0003f04200 */
[----:B------:R-:W-:Y:S05]  /*03f0*/  @P0 BRA P1, `(.L_x_5) ;  /* 0x00000000000c0947 */ /* 0x000fea0000800000 */
[----:B------:R-:W-:Y:S01]  /*0400*/  IMAD.MOV.U32 R12, RZ, RZ, R14 ;  /* 0x000000ffff0c7224 */ /* 0x000fe200078e000e */
[----:B------:R-:W-:-:S07]  /*0410*/  MOV R14, 0x430 ;  /* 0x00000430000e7802 */ /* 0x000fce0000000f00 */
[----:B------:R-:W-:Y:S05]  /*0420*/  CALL.REL.NOINC `($__internal_0_$__cuda_sm20_div_rn_f64_full) ;  /* 0x00000004006c7944 */ /* 0x000fea0003c00000 */
.L_x_5:
[----:B------:R-:W-:Y:S05]  /*0430*/  BSYNC.RECONVERGENT B1 ;  /* 0x0000000000017941 */ /* 0x000fea0003800200 */
.L_x_4:
[----:B------:R-:W0:Y:S01]  /*0440*/  LDC.64 R4, c[0x0][0x380] ;  /* 0x0000e000ff047b82 */ /* 0x000e220000000a00 */
[----:B------:R-:W-:Y:S01]  /*0450*/  CS2R R6, SRZ ;  /* 0x0000000000067805 */ /* 0x000fe2000001ff00 */
[----:B0-----:R-:W-:-:S05]  /*0460*/  IMAD.WIDE R4, R0, 0x8, R4 ;  /* 0x0000000800047825 */ /* 0x001fca00078e0204 */
[----:B------:R0:W-:Y:S01]  /*0470*/  STG.E.64 desc[UR4][R4.64], R2 ;  /* 0x0000000204007986 */ /* 0x0001e2000c101b04 */
[----:B------:R-:W-:Y:S05]  /*0480*/  BRA `(.L_x_6) ;  /* 0x0000000400407947 */ /* 0x000fea0003800000 */
.L_x_1:
[----:B------:R-:W-:Y:S01]  /*0490*/  DADD R10, R10, R10 ;  /* 0x000000000a0a7229 */ /* 0x000fe2000000000a */
[----:B------:R-:W-:Y:S01]  /*04a0*/  IMAD.MOV.U32 R2, RZ, RZ, 0x1 ;  /* 0x00000001ff027424 */ /* 0x000fe200078e00ff */
[----:B------:R-:W-:Y:S04]  /*04b0*/  BSSY.RECONVERGENT B1, `(.L_x_7) ;  /* 0x0000013000017945 */ /* 0x000fe80003800200 */
[----:B------:R-:W0:Y:S02]  /*04c0*/  MUFU.RCP64H R3, R11 ;  /* 0x0000000b00037308 */ /* 0x000e240000001800 */
[----:B0-----:R-:W-:-:S08]  /*04d0*/  DFMA R12, -R10, R2, 1 ;  /* 0x3ff000000a0c742b */ /* 0x001fd00000000102 */
[----:B------:R-:W-:-:S08]  /*04e0*/  DFMA R12, R12, R12, R12 ;  /* 0x0000000c0c0c722b */ /* 0x000fd0000000000c */
[----:B------:R-:W-:-:S08]  /*04f0*/  DFMA R12, R2, R12, R2 ;  /* 0x0000000c020c722b */ /* 0x000fd00000000002 */
[----:B------:R-:W-:-:S08]  /*0500*/  DFMA R2, -R10, R12, 1 ;  /* 0x3ff000000a02742b */ /* 0x000fd0000000010c */
[----:B------:R-:W-:-:S08]  /*0510*/  DFMA R14, R12, R2, R12 ;  /* 0x000000020c0e722b */ /* 0x000fd0000000000c */
[----:B------:R-:W-:-:S08]  /*0520*/  DMUL R2, R8, -R14 ;  /* 0x8000000e08027228 */ /* 0x000fd00000000000 */
[--C-:B------:R-:W-:Y:S02]  /*0530*/  DFMA R12, -R10, R2, -R8.reuse ;  /* 0x000000020a0c722b */ /* 0x100fe40000000908 */
[----:B------:R-:W-:-:S06]  /*0540*/  DADD R8, -RZ, -R8 ;  /* 0x00000000ff087229 */ /* 0x000fcc0000000908 */
[----:B------:R-:W-:-:S04]  /*0550*/  DFMA R2, R14, R12, R2 ;  /* 0x0000000c0e02722b */ /* 0x000fc80000000002 */
[----:B------:R-:W-:-:S06]  /*0560*/  FSETP.GEU.AND P1, PT, |R9|, 6.5827683646048100446e-37, PT ;  /* 0x036000000900780b */ /* 0x000fcc0003f2e200 */
[----:B------:R-:W-:-:S05]  /*0570*/  FFMA R12, RZ, R11, R3 ;  /* 0x0000000bff0c7223 */ /* 0x000fca0000000003 */
[----:B------:R-:W-:-:S13]  /*0580*/  FSETP.GT.AND P0, PT, |R12|, 1.469367938527859385e-39, PT ;  /* 0x001000000c00780b */ /* 0x000fda0003f04200 */
[----:B------:R-:W-:Y:S05]  /*0590*/  @P0 BRA P1, `(.L_x_8) ;  /* 0x0000000000100947 */ /* 0x000fea0000800000 */
[----:B------:R-:W-:Y:S01]  /*05a0*/  IMAD.MOV.U32 R12, RZ, RZ, R8 ;  /* 0x000000ffff0c7224 */ /* 0x000fe200078e0008 */
[----:B------:R-:W-:Y:S02]  /*05b0*/  MOV R15, R9 ;  /* 0x00000009000f7202 */ /* 0x000fe40000000f00 */
[----:B------:R-:W-:-:S07]  /*05c0*/  MOV R14, 0x5e0 ;  /* 0x000005e0000e7802 */ /* 0x000fce0000000f00 */
[----:B------:R-:W-:Y:S05]  /*05d0*/  CALL.REL.NOINC `($__internal_0_$__cuda_sm20_div_rn_f64_full) ;  /* 0x0000000400007944 */ /* 0x000fea0003c00000 */
.L_x_8:
[----:B------:R-:W-:Y:S05]  /*05e0*/  BSYNC.RECONVERGENT B1 ;  /* 0x0000000000017941 */ /* 0x000fea0003800200 */
.L_x_7:
[----:B------:R-:W-:Y:S01]  /*05f0*/  DADD R12, -RZ, -R4 ;  /* 0x00000000ff0c7229 */ /* 0x000fe20000000904 */
[----:B------:R-:W0:Y:S01]  /*0600*/  LDC.64 R18, c[0x0][0x380] ;  /* 0x0000e000ff127b82 */ /* 0x000e220000000a00 */
[----:B------:R-:W-:Y:S01]  /*0610*/  IMAD.MOV.U32 R14, RZ, RZ, 0x0 ;  /* 0x00000000ff0e7424 */ /* 0x000fe200078e00ff */
[----:B------:R-:W-:Y:S01]  /*0620*/  BSSY.RECONVERGENT B1, `(.L_x_9) ;  /* 0x000001d000017945 */ /* 0x000fe20003800200 */
[----:B------:R-:W-:Y:S02]  /*0630*/  IMAD.MOV.U32 R15, RZ, RZ, 0x3fd80000 ;  /* 0x3fd80000ff0f7424 */ /* 0x000fe400078e00ff */
[----:B------:R-:W1:Y:S04]  /*0640*/  MUFU.RSQ64H R9, R13 ;  /* 0x0000000d00097308 */ /* 0x000e680000001c00 */
[----:B------:R-:W-:-:S05]  /*0650*/  VIADD R8, R13, 0xfcb00000 ;  /* 0xfcb000000d087836 */ /* 0x000fca0000000000 */
[----:B------:R-:W-:Y:S01]  /*0660*/  ISETP.GE.U32.AND P0, PT, R8, 0x7ca00000, PT ;  /* 0x7ca000000800780c */ /* 0x000fe20003f06070 */
[----:B-1----:R-:W-:Y:S01]  /*0670*/  DMUL R10, R8, R8 ;  /* 0x00000008080a7228 */ /* 0x002fe20000000000 */
[----:B0-----:R-:W-:-:S05]  /*0680*/  IMAD.WIDE R20, R0, 0x8, R18 ;  /* 0x0000000800147825 */ /* 0x001fca00078e0212 */
[----:B------:R0:W-:Y:S02]  /*0690*/  STG.E.64 desc[UR4][R20.64], R2 ;  /* 0x0000000214007986 */ /* 0x0001e4000c101b04 */
[----:B------:R-:W-:-:S08]  /*06a0*/  DFMA R10, -R4, -R10, 1 ;  /* 0x3ff00000040a742b */ /* 0x000fd0000000090a */
[----:B------:R-:W-:Y:S02]  /*06b0*/  DFMA R14, R10, R14, 0.5 ;  /* 0x3fe000000a0e742b */ /* 0x000fe4000000000e */
[----:B------:R-:W-:-:S08]  /*06c0*/  DMUL R10, R8, R10 ;  /* 0x0000000a080a7228 */ /* 0x000fd00000000000 */
[----:B------:R-:W-:-:S08]  /*06d0*/  DFMA R16, R14, R10, R8 ;  /* 0x0000000a0e10722b */ /* 0x000fd00000000008 */
[----:B------:R-:W-:-:S08]  /*06e0*/  DMUL R10, R4, -R16 ;  /* 0x80000010040a7228 */ /* 0x000fd00000000000 */
[----:B------:R-:W-:Y:S01]  /*06f0*/  DFMA R18, R10, -R10, -R4 ;  /* 0x8000000a0a12722b */ /* 0x000fe20000000804 */
[----:B------:R-:W-:Y:S01]  /*0700*/  VIADD R5, R17, 0xfff00000 ;  /* 0xfff0000011057836 */ /* 0x000fe20000000000 */
[----:B------:R-:W-:-:S06]  /*0710*/  MOV R4, R16 ;  /* 0x0000001000047202 */ /* 0x000fcc0000000f00 */
[----:B------:R-:W-:Y:S01]  /*0720*/  DFMA R14, R18, R4, R10 ;  /* 0x00000004120e722b */ /* 0x000fe2000000000a */
[----:B0-----:R-:W-:Y:S10]  /*0730*/  @!P0 BRA `(.L_x_10) ;  /* 0x00000000002c8947 */ /* 0x001ff40003800000 */
[----:B------:R-:W-:Y:S01]  /*0740*/  IMAD.MOV.U32 R2, RZ, RZ, R16 ;  /* 0x000000ffff027224 */ /* 0x000fe200078e0010 */
[----:B------:R-:W-:Y:S01]  /*0750*/  MOV R17, R19 ;  /* 0x0000001300117202 */ /* 0x000fe20000000f00 */
[----:B------:R-:W-:Y:S01]  /*0760*/  IMAD.MOV.U32 R4, RZ, RZ, R12 ;  /* 0x000000ffff047224 */ /* 0x000fe200078e000c */
[----:B------:R-:W-:Y:S01]  /*0770*/  MOV R12, 0x7f0 ;  /* 0x000007f0000c7802 */ /* 0x000fe20000000f00 */
[----:B------:R-:W-:Y:S02]  /*0780*/  IMAD.MOV.U32 R15, RZ, RZ, R13 ;  /* 0x000000ffff0f7224 */ /* 0x000fe400078e000d */
[----:B------:R-:W-:Y:S02]  /*0790*/  IMAD.MOV.U32 R14, RZ, RZ, R18 ;  /* 0x000000ffff0e7224 */ /* 0x000fe400078e0012 */
[----:B------:R-:W-:Y:S02]  /*07a0*/  IMAD.MOV.U32 R16, RZ, RZ, R10 ;  /* 0x000000ffff107224 */ /* 0x000fe400078e000a */
[----:B------:R-:W-:-:S02]  /*07b0*/  IMAD.MOV.U32 R13, RZ, RZ, R11 ;  /* 0x000000ffff0d7224 */ /* 0x000fc400078e000b */
[----:B------:R-:W-:Y:S02]  /*07c0*/  IMAD.MOV.U32 R18, RZ, RZ, R8 ;  /* 0x000000ffff127224 */ /* 0x000fe400078e0008 */
[----:B------:R-:W-:-:S07]  /*07d0*/  IMAD.MOV.U32 R3, RZ, RZ, R5 ;  /* 0x000000ffff037224 */ /* 0x000fce00078e0005 */
[----:B------:R-:W-:Y:S05]  /*07e0*/  CALL.REL.NOINC `($__internal_1_$__cuda_sm20_dsqrt_rn_f64_mediumpath_v1) ;  /* 0x0000000400f47944 */ /* 0x000fea0003c00000 */
.L_x_10:
[----:B------:R-:W-:Y:S05]  /*07f0*/  BSYNC.RECONVERGENT B1 ;  /* 0x0000000000017941 */ /* 0x000fea0003800200 */
.L_x_9:
[----:B------:R-:W2:Y:S01]  /*0800*/  LDG.E.64 R4, desc[UR4][R6.64] ;  /* 0x0000000406047981 */ /* 0x000ea2000c1e1b00 */
[----:B------:R-:W-:Y:S01]  /*0810*/  MOV R2, 0x1 ;  /* 0x0000000100027802 */ /* 0x000fe20000000f00 */
[----:B------:R-:W-:Y:S01]  /*0820*/  BSSY.RECONVERGENT B1, `(.L_x_11) ;  /* 0x0000014000017945 */ /* 0x000fe20003800200 */
[----:B------:R-:W-:Y:S01]  /*0830*/  FSETP.GEU.AND P1, PT, |R15|, 6.5827683646048100446e-37, PT ;  /* 0x036000000f00780b */ /* 0x000fe20003f2e200 */
[----:B--2---:R-:W-:-:S06]  /*0840*/  DADD R4, R4, R4 ;  /* 0x0000000004047229 */ /* 0x004fcc0000000004 */
[----:B------:R-:W0:Y:S02]  /*0850*/  MUFU.RCP64H R3, R5 ;  /* 0x0000000500037308 */ /* 0x000e240000001800 */
        /* <DEDUP_REMOVED lines=12> */
[----:B------:R-:W-:Y:S01]  /*0920*/  MOV R14, 0x960 ;  /* 0x00000960000e7802 */ /* 0x000fe20000000f00 */
[----:B------:R-:W-:Y:S02]  /*0930*/  IMAD.MOV.U32 R10, RZ, RZ, R4 ;  /* 0x000000ffff0a7224 */ /* 0x000fe400078e0004 */
[----:B------:R-:W-:-:S07]  /*0940*/  IMAD.MOV.U32 R11, RZ, RZ, R5 ;  /* 0x000000ffff0b7224 */ /* 0x000fce00078e0005 */
[----:B------:R-:W-:Y:S05]  /*0950*/  CALL.REL.NOINC `($__internal_0_$__cuda_sm20_div_rn_f64_full) ;  /* 0x0000000000207944 */ /* 0x000fea0003c00000 */
.L_x_12:
[----:B------:R-:W-:Y:S05]  /*0960*/  BSYNC.RECONVERGENT B1 ;  /* 0x0000000000017941 */ /* 0x000fea0003800200 */
.L_x_11:
[----:B------:R-:W-:Y:S01]  /*0970*/  IMAD.MOV.U32 R6, RZ, RZ, R2 ;  /* 0x000000ffff067224 */ /* 0x000fe200078e0002 */
[----:B------:R-:W-:-:S07]  /*0980*/  MOV R7, R3 ;  /* 0x0000000300077202 */ /* 0x000fce0000000f00 */
.L_x_6:
[----:B------:R-:W-:Y:S05]  /*0990*/  BSYNC.RECONVERGENT B0 ;  /* 0x0000000000007941 */ /* 0x000fea0003800200 */
.L_x_0:
[----:B0-----:R-:W0:Y:S02]  /*09a0*/  LDC.64 R2, c[0x0][0x388] ;  /* 0x0000e200ff027b82 */ /* 0x001e240000000a00 */
[----:B0-----:R-:W-:-:S05]  /*09b0*/  IMAD.WIDE R2, R0, 0x8, R2 ;  /* 0x0000000800027825 */ /* 0x001fca00078e0202 */
[----:B------:R-:W-:Y:S01]  /*09c0*/  STG.E.64 desc[UR4][R2.64], R6 ;  /* 0x0000000602007986 */ /* 0x000fe2000c101b04 */
[----:B------:R-:W-:Y:S05]  /*09d0*/  EXIT ;  /* 0x000000000000794d */ /* 0x000fea0003800000 */
        .weak           $__internal_0_$__cuda_sm20_div_rn_f64_full
        .type           $__internal_0_$__cuda_sm20_div_rn_f64_full,@function
        .size           $__internal_0_$__cuda_sm20_div_rn_f64_full,($__internal_1_$__cuda_sm20_dsqrt_rn_f64_mediumpath_v1 - $__internal_0_$__cuda_sm20_div_rn_f64_full)
$__internal_0_$__cuda_sm20_div_rn_f64_full:
[C---:B------:R-:W-:Y:S01]  /*09e0*/  FSETP.GEU.AND P0, PT, |R11|.reuse, 1.469367938527859385e-39, PT ;  /* 0x001000000b00780b */ /* 0x040fe20003f0e200 */
[----:B------:R-:W-:Y:S01]  /*09f0*/  IMAD.MOV.U32 R13, RZ, RZ, R15 ;  /* 0x000000ffff0d7224 */ /* 0x000fe200078e000f */
[C---:B------:R-:W-:Y:S01]  /*0a00*/  LOP3.LUT R8, R11.reuse, 0x800fffff, RZ, 0xc0, !PT ;  /* 0x800fffff0b087812 */ /* 0x040fe200078ec0ff */
[----:B------:R-:W-:Y:S01]  /*0a10*/  IMAD.MOV.U32 R18, RZ, RZ, 0x1 ;  /* 0x00000001ff127424 */ /* 0x000fe200078e00ff */
[----:B------:R-:W-:Y:S01]  /*0a20*/  LOP3.LUT R17, R11, 0x7ff00000, RZ, 0xc0, !PT ;  /* 0x7ff000000b117812 */ /* 0x000fe200078ec0ff */
[----:B------:R-:W-:Y:S01]  /*0a30*/  BSSY.RECONVERGENT B2, `(.L_x_13) ;  /* 0x0000054000027945 */ /* 0x000fe20003800200 */
[----:B------:R-:W-:Y:S01]  /*0a40*/  LOP3.LUT R9, R8, 0x3ff00000, RZ, 0xfc, !PT ;  /* 0x3ff0000008097812 */ /* 0x000fe200078efcff */
[----:B------:R-:W-:Y:S01]  /*0a50*/  IMAD.MOV.U32 R8, RZ, RZ, R10 ;  /* 0x000000ffff087224 */ /* 0x000fe200078e000a */
[C---:B------:R-:W-:Y:S01]  /*0a60*/  FSETP.GEU.AND P2, PT, |R13|.reuse, 1.469367938527859385e-39, PT ;  /* 0x001000000d00780b */ /* 0x040fe20003f4e200 */
[----:B------:R-:W-:Y:S01]  /*0a70*/  IMAD.MOV.U32 R25, RZ, RZ, R17 ;  /* 0x000000ffff197224 */ /* 0x000fe200078e0011 */
[----:B------:R-:W-:-:S03]  /*0a80*/  LOP3.LUT R16, R13, 0x7ff00000, RZ, 0xc0, !PT ;  /* 0x7ff000000d107812 */ /* 0x000fc600078ec0ff */
[----:B------:R-:W-:Y:S01]  /*0a90*/  @!P0 DMUL R8, R10, 8.98846567431157953865e+307 ;  /* 0x7fe000000a088828 */ /* 0x000fe20000000000 */
[----:B------:R-:W-:Y:S01]  /*0aa0*/  ISETP.GE.U32.AND P1, PT, R16, R17, PT ;  /* 0x000000111000720c */ /* 0x000fe20003f26070 */
[----:B------:R-:W-:-:S04]  /*0ab0*/  IMAD.MOV.U32 R24, RZ, RZ, R16 ;  /* 0x000000ffff187224 */ /* 0x000fc800078e0010 */
[----:B------:R-:W0:Y:S02]  /*0ac0*/  MUFU.RCP64H R19, R9 ;  /* 0x0000000900137308 */ /* 0x000e240000001800 */
[----:B------:R-:W-:Y:S02]  /*0ad0*/  @!P2 LOP3.LUT R15, R11, 0x7ff00000, RZ, 0xc0, !PT ;  /* 0x7ff000000b0fa812 */ /* 0x000fe400078ec0ff */
[----:B------:R-:W-:Y:S02]  /*0ae0*/  @!P0 LOP3.LUT R25, R9, 0x7ff00000, RZ, 0xc0, !PT ;  /* 0x7ff0000009198812 */ /* 0x000fe400078ec0ff */
[----:B------:R-:W-:Y:S01]  /*0af0*/  @!P2 ISETP.GE.U32.AND P3, PT, R16, R15, PT ;  /* 0x0000000f1000a20c */ /* 0x000fe20003f66070 */
[----:B------:R-:W-:-:S05]  /*0b00*/  IMAD.MOV.U32 R15, RZ, RZ, 0x1ca00000 ;  /* 0x1ca00000ff0f7424 */ /* 0x000fca00078e00ff */
[----:B------:R-:W-:-:S04]  /*0b10*/  @!P2 SEL R21, R15, 0x63400000, !P3 ;  /* 0x634000000f15a807 */ /* 0x000fc80005800000 */
[----:B------:R-:W-:Y:S01]  /*0b20*/  @!P2 LOP3.LUT R22, R21, 0x80000000, R13, 0xf8, !PT ;  /* 0x800000001516a812 */ /* 0x000fe200078ef80d */
[----:B0-----:R-:W-:-:S03]  /*0b30*/  DFMA R2, R18, -R8, 1 ;  /* 0x3ff000001202742b */ /* 0x001fc60000000808 */
[----:B------:R-:W-:Y:S01]  /*0b40*/  @!P2 LOP3.LUT R23, R22, 0x100000, RZ, 0xfc, !PT ;  /* 0x001000001617a812 */ /* 0x000fe200078efcff */
[----:B------:R-:W-:-:S04]  /*0b50*/  @!P2 IMAD.MOV.U32 R22, RZ, RZ, RZ ;  /* 0x000000ffff16a224 */ /* 0x000fc800078e00ff */
[----:B------:R-:W-:-:S08]  /*0b60*/  DFMA R2, R2, R2, R2 ;  /* 0x000000020202722b */ /* 0x000fd00000000002 */
[----:B------:R-:W-:Y:S01]  /*0b70*/  DFMA R18, R18, R2, R18 ;  /* 0x000000021212722b */ /* 0x000fe20000000012 */
[----:B------:R-:W-:Y:S02]  /*0b80*/  SEL R3, R15, 0x63400000, !P1 ;  /* 0x634000000f037807 */ /* 0x000fe40004800000 */
[----:B------:R-:W-:Y:S02]  /*0b90*/  MOV R2, R12 ;  /* 0x0000000c00027202 */ /* 0x000fe40000000f00 */
[----:B------:R-:W-:-:S03]  /*0ba0*/  LOP3.LUT R3, R3, 0x800fffff, R13, 0xf8, !PT ;  /* 0x800fffff03037812 */ /* 0x000fc600078ef80d */
[----:B------:R-:W-:-:S03]  /*0bb0*/  DFMA R20, R18, -R8, 1 ;  /* 0x3ff000001214742b */ /* 0x000fc60000000808 */
[----:B------:R-:W-:-:S05]  /*0bc0*/  @!P2 DFMA R2, R2, 2, -R22 ;  /* 0x400000000202a82b */ /* 0x000fca0000000816 */
[----:B------:R-:W-:-:S05]  /*0bd0*/  DFMA R18, R18, R20, R18 ;  /* 0x000000141212722b */ /* 0x000fca0000000012 */
[----:B------:R-:W-:-:S03]  /*0be0*/  @!P2 LOP3.LUT R24, R3, 0x7ff00000, RZ, 0xc0, !PT ;  /* 0x7ff000000318a812 */ /* 0x000fc600078ec0ff */
[----:B------:R-:W-:Y:S02]  /*0bf0*/  DMUL R20, R18, R2 ;  /* 0x0000000212147228 */ /* 0x000fe40000000000 */
[----:B------:R-:W-:-:S05]  /*0c00*/  VIADD R17, R24, 0xffffffff ;  /* 0xffffffff18117836 */ /* 0x000fca0000000000 */
[----:B------:R-:W-:Y:S01]  /*0c10*/  ISETP.GT.U32.AND P0, PT, R17, 0x7feffffe, PT ;  /* 0x7feffffe1100780c */ /* 0x000fe20003f04070 */
[----:B------:R-:W-:Y:S01]  /*0c20*/  DFMA R22, R20, -R8, R2 ;  /* 0x800000081416722b */ /* 0x000fe20000000002 */
[----:B------:R-:W-:-:S04]  /*0c30*/  IADD3 R17, PT, PT, R25, -0x1, RZ ;  /* 0xffffffff19117810 */ /* 0x000fc80007ffe0ff */
[----:B------:R-:W-:-:S03]  /*0c40*/  ISETP.GT.U32.OR P0, PT, R17, 0x7feffffe, P0 ;  /* 0x7feffffe1100780c */ /* 0x000fc60000704470 */
[----:B------:R-:W-:-:S10]  /*0c50*/  DFMA R18, R18, R22, R20 ;  /* 0x000000161212722b */ /* 0x000fd40000000014 */
[----:B------:R-:W-:Y:S05]  /*0c60*/  @P0 BRA `(.L_x_14) ;  /* 0x00000000006c0947 */ /* 0x000fea0003800000 */
[----:B------:R-:W-:Y:S01]  /*0c70*/  LOP3.LUT R13, R11, 0x7ff00000, RZ, 0xc0, !PT ;  /* 0x7ff000000b0d7812 */ /* 0x000fe200078ec0ff */
[----:B------:R-:W-:-:S03]  /*0c80*/  IMAD.MOV.U32 R20, RZ, RZ, RZ ;  /* 0x000000ffff147224 */ /* 0x000fc600078e00ff */
[CC--:B------:R-:W-:Y:S02]  /*0c90*/  VIADDMNMX R12, R16.reuse, -R13.reuse, 0xb9600000, !PT ;  /* 0xb9600000100c7446 */ /* 0x0c0fe4000780090d */
[----:B------:R-:W-:Y:S02]  /*0ca0*/  ISETP.GE.U32.AND P0, PT, R16, R13, PT ;  /* 0x0000000d1000720c */ /* 0x000fe40003f06070 */
[----:B------:R-:W-:Y:S02]  /*0cb0*/  VIMNMX R12, PT, PT, R12, 0x46a00000, PT ;  /* 0x46a000000c0c7848 */ /* 0x000fe40003fe0100 */
[----:B------:R-:W-:-:S05]  /*0cc0*/  SEL R15, R15, 0x63400000, !P0 ;  /* 0x634000000f0f7807 */ /* 0x000fca0004000000 */
[----:B------:R-:W-:-:S04]  /*0cd0*/  IMAD.IADD R12, R12, 0x1, -R15 ;  /* 0x000000010c0c7824 */ /* 0x000fc800078e0a0f */
[----:B------:R-:W-:-:S06]  /*0ce0*/  VIADD R21, R12, 0x7fe00000 ;  /* 0x7fe000000c157836 */ /* 0x000fcc0000000000 */
[----:B------:R-:W-:-:S10]  /*0cf0*/  DMUL R16, R18, R20 ;  /* 0x0000001412107228 */ /* 0x000fd40000000000 */
[----:B------:R-:W-:-:S13]  /*0d00*/  FSETP.GTU.AND P0, PT, |R17|, 1.469367938527859385e-39, PT ;  /* 0x001000001100780b */ /* 0x000fda0003f0c200 */
[----:B------:R-:W-:Y:S05]  /*0d10*/  @P0 BRA `(.L_x_15) ;  /* 0x0000000000940947 */ /* 0x000fea0003800000 */
[----:B------:R-:W-:Y:S01]  /*0d20*/  DFMA R2, R18, -R8, R2 ;  /* 0x800000081202722b */ /* 0x000fe20000000002 */
[----:B------:R-:W-:-:S09]  /*0d30*/  IMAD.MOV.U32 R20, RZ, RZ, RZ ;  /* 0x000000ffff147224 */ /* 0x000fd200078e00ff */
[C---:B------:R-:W-:Y:S02]  /*0d40*/  FSETP.NEU.AND P0, PT, R3.reuse, RZ, PT ;  /* 0x000000ff0300720b */ /* 0x040fe40003f0d000 */
[----:B------:R-:W-:-:S04]  /*0d50*/  LOP3.LUT R11, R3, 0x80000000, R11, 0x48, !PT ;  /* 0x80000000030b7812 */ /* 0x000fc800078e480b */
[----:B------:R-:W-:-:S07]  /*0d60*/  LOP3.LUT R21, R11, R21, RZ, 0xfc, !PT ;  /* 0x000000150b157212 */ /* 0x000fce00078efcff */
[----:B------:R-:W-:Y:S05]  /*0d70*/  @!P0 BRA `(.L_x_15) ;  /* 0x00000000007c8947 */ /* 0x000fea0003800000 */
[----:B------:R-:W-:Y:S01]  /*0d80*/  IADD3 R3, PT, PT, -R12, RZ, RZ ;  /* 0x000000ff0c037210 */ /* 0x000fe20007ffe1ff */
[----:B------:R-:W-:-:S06]  /*0d90*/  IMAD.MOV.U32 R2, RZ, RZ, RZ ;  /* 0x000000ffff027224 */ /* 0x000fcc00078e00ff */
[----:B------:R-:W-:Y:S02]  /*0da0*/  DFMA R2, R16, -R2, R18 ;  /* 0x800000021002722b */ /* 0x000fe40000000012 */
[----:B------:R-:W-:-:S04]  /*0db0*/  DMUL.RP R18, R18, R20 ;  /* 0x0000001412127228 */ /* 0x000fc80000008000 */
[----:B------:R-:W-:-:S04]  /*0dc0*/  IADD3 R2, PT, PT, -R12, -0x43300000, RZ ;  /* 0xbcd000000c027810 */ /* 0x000fc80007ffe1ff */
[----:B------:R-:W-:Y:S02]  /*0dd0*/  FSETP.NEU.AND P0, PT, |R3|, R2, PT ;  /* 0x000000020300720b */ /* 0x000fe40003f0d200 */
[----:B------:R-:W-:Y:S02]  /*0de0*/  LOP3.LUT R11, R19, R11, RZ, 0x3c, !PT ;  /* 0x0000000b130b7212 */ /* 0x000fe400078e3cff */
[----:B------:R-:W-:Y:S02]  /*0df0*/  FSEL R16, R18, R16, !P0 ;  /* 0x0000001012107208 */ /* 0x000fe40004000000 */
[----:B------:R-:W-:Y:S01]  /*0e00*/  FSEL R17, R11, R17, !P0 ;  /* 0x000000110b117208 */ /* 0x000fe20004000000 */
[----:B------:R-:W-:Y:S06]  /*0e10*/  BRA `(.L_x_15) ;  /* 0x0000000000547947 */ /* 0x000fec0003800000 */
.L_x_14:
[----:B------:R-:W-:-:S14]  /*0e20*/  DSETP.NAN.AND P0, PT, R12, R12, PT ;  /* 0x0000000c0c00722a */ /* 0x000fdc0003f08000 */
[----:B------:R-:W-:Y:S05]  /*0e30*/  @P0 BRA `(.L_x_16) ;  /* 0x0000000000440947 */ /* 0x000fea0003800000 */
[----:B------:R-:W-:-:S14]  /*0e40*/  DSETP.NAN.AND P0, PT, R10, R10, PT ;  /* 0x0000000a0a00722a */ /* 0x000fdc0003f08000 */
[----:B------:R-:W-:Y:S05]  /*0e50*/  @P0 BRA `(.L_x_17) ;  /* 0x0000000000300947 */ /* 0x000fea0003800000 */
[----:B------:R-:W-:Y:S01]  /*0e60*/  ISETP.NE.AND P0, PT, R24, R25, PT ;  /* 0x000000191800720c */ /* 0x000fe20003f05270 */
[----:B------:R-:W-:Y:S02]  /*0e70*/  IMAD.MOV.U32 R16, RZ, RZ, 0x0 ;  /* 0x00000000ff107424 */ /* 0x000fe400078e00ff */
[----:B------:R-:W-:-:S10]  /*0e80*/  IMAD.MOV.U32 R17, RZ, RZ, -0x80000 ;  /* 0xfff80000ff117424 */ /* 0x000fd400078e00ff */
[----:B------:R-:W-:Y:S05]  /*0e90*/  @!P0 BRA `(.L_x_15) ;  /* 0x0000000000348947 */ /* 0x000fea0003800000 */
[----:B------:R-:W-:Y:S02]  /*0ea0*/  ISETP.NE.AND P0, PT, R24, 0x7ff00000, PT ;  /* 0x7ff000001800780c */ /* 0x000fe40003f05270 */
[----:B------:R-:W-:Y:S02]  /*0eb0*/  LOP3.LUT R17, R13, 0x80000000, R11, 0x48, !PT ;  /* 0x800000000d117812 */ /* 0x000fe400078e480b */
[----:B------:R-:W-:-:S13]  /*0ec0*/  ISETP.EQ.OR P0, PT, R25, RZ, !P0 ;  /* 0x000000ff1900720c */ /* 0x000fda0004702670 */
[----:B------:R-:W-:Y:S01]  /*0ed0*/  @P0 LOP3.LUT R2, R17, 0x7ff00000, RZ, 0xfc, !PT ;  /* 0x7ff0000011020812 */ /* 0x000fe200078efcff */
[----:B------:R-:W-:Y:S01]  /*0ee0*/  @!P0 IMAD.MOV.U32 R16, RZ, RZ, RZ ;  /* 0x000000ffff108224 */ /* 0x000fe200078e00ff */
[----:B------:R-:W-:-:S03]  /*0ef0*/  @P0 MOV R16, RZ ;  /* 0x000000ff00100202 */ /* 0x000fc60000000f00 */
[----:B------:R-:W-:Y:S01]  /*0f00*/  @P0 IMAD.MOV.U32 R17, RZ, RZ, R2 ;  /* 0x000000ffff110224 */ /* 0x000fe200078e0002 */
[----:B------:R-:W-:Y:S06]  /*0f10*/  BRA `(.L_x_15) ;  /* 0x0000000000147947 */ /* 0x000fec0003800000 */
.L_x_17:
[----:B------:R-:W-:Y:S01]  /*0f20*/  LOP3.LUT R17, R11, 0x80000, RZ, 0xfc, !PT ;  /* 0x000800000b117812 */ /* 0x000fe200078efcff */
[----:B------:R-:W-:Y:S01]  /*0f30*/  IMAD.MOV.U32 R16, RZ, RZ, R10 ;  /* 0x000000ffff107224 */ /* 0x000fe200078e000a */
[----:B------:R-:W-:Y:S06]  /*0f40*/  BRA `(.L_x_15) ;  /* 0x0000000000087947 */ /* 0x000fec0003800000 */
.L_x_16:
[----:B------:R-:W-:Y:S01]  /*0f50*/  LOP3.LUT R17, R13, 0x80000, RZ, 0xfc, !PT ;  /* 0x000800000d117812 */ /* 0x000fe200078efcff */
[----:B------:R-:W-:-:S07]  /*0f60*/  IMAD.MOV.U32 R16, RZ, RZ, R12 ;  /* 0x000000ffff107224 */ /* 0x000fce00078e000c */
.L_x_15:
[----:B------:R-:W-:Y:S05]  /*0f70*/  BSYNC.RECONVERGENT B2 ;  /* 0x0000000000027941 */ /* 0x000fea0003800200 */
.L_x_13:
[----:B------:R-:W-:Y:S01]  /*0f80*/  IMAD.MOV.U32 R15, RZ, RZ, 0x0 ;  /* 0x00000000ff0f7424 */ /* 0x000fe200078e00ff */
[----:B------:R-:W-:Y:S01]  /*0f90*/  MOV R3, R17 ;  /* 0x0000001100037202 */ /* 0x000fe20000000f00 */
[----:B------:R-:W-:Y:S02]  /*0fa0*/  IMAD.MOV.U32 R2, RZ, RZ, R16 ;  /* 0x000000ffff027224 */ /* 0x000fe400078e0010 */
[----:B------:R-:W-:Y:S05]  /*0fb0*/  RET.REL.NODEC R14 `(_Z8ecuacionPdS_PKdS1_S1_) ;  /* 0xfffffff00e107950 */ /* 0x000fea0003c3ffff */
        .weak           $__internal_1_$__cuda_sm20_dsqrt_rn_f64_mediumpath_v1
        .type           $__internal_1_$__cuda_sm20_dsqrt_rn_f64_mediumpath_v1,@function
        .size           $__internal_1_$__cuda_sm20_dsqrt_rn_f64_mediumpath_v1,(.L_x_24 - $__internal_1_$__cuda_sm20_dsqrt_rn_f64_mediumpath_v1)
$__internal_1_$__cuda_sm20_dsqrt_rn_f64_mediumpath_v1:
[----:B------:R-:W-:Y:S01]  /*0fc0*/  ISETP.GE.U32.AND P0, PT, R18, -0x3400000, PT ;  /* 0xfcc000001200780c */ /* 0x000fe20003f06070 */
[----:B------:R-:W-:Y:S01]  /*0fd0*/  BSSY.RECONVERGENT B2, `(.L_x_18) ;  /* 0x0000026000027945 */ /* 0x000fe20003800200 */
[----:B------:R-:W-:Y:S02]  /*0fe0*/  IMAD.MOV.U32 R5, RZ, RZ, R15 ;  /* 0x000000ffff057224 */ /* 0x000fe400078e000f */
[----:B------:R-:W-:Y:S02]  /*0ff0*/  IMAD.MOV.U32 R15, RZ, RZ, R17 ;  /* 0x000000ffff0f7224 */ /* 0x000fe400078e0011 */
[----:B------:R-:W-:-:S07]  /*1000*/  IMAD.MOV.U32 R17, RZ, RZ, R13 ;  /* 0x000000ffff117224 */ /* 0x000fce00078e000d */
[----:B------:R-:W-:Y:S05]  /*1010*/  @!P0 BRA `(.L_x_19) ;  /* 0x0000000000208947 */ /* 0x000fea0003800000 */
[----:B------:R-:W-:-:S10]  /*1020*/  DFMA.RM R2, R14, R2, R16 ;  /* 0x000000020e02722b */ /* 0x000fd40000004010 */
[----:B------:R-:W-:-:S04]  /*1030*/  IADD3 R14, P0, PT, R2, 0x1, RZ ;  /* 0x00000001020e7810 */ /* 0x000fc80007f1e0ff */
[----:B------:R-:W-:-:S06]  /*1040*/  IADD3.X R15, PT, PT, RZ, R3, RZ, P0, !PT ;  /* 0x00000003ff0f7210 */ /* 0x000fcc00007fe4ff */
[----:B------:R-:W-:-:S08]  /*1050*/  DFMA.RP R4, -R2, R14, R4 ;  /* 0x0000000e0204722b */ /* 0x000fd00000008104 */
[----:B------:R-:W-:-:S06]  /*1060*/  DSETP.GT.AND P0, PT, R4, RZ, PT ;  /* 0x000000ff0400722a */ /* 0x000fcc0003f04000 */
[----:B------:R-:W-:Y:S02]  /*1070*/  FSEL R2, R14, R2, P0 ;  /* 0x000000020e027208 */ /* 0x000fe40000000000 */
[----:B------:R-:W-:Y:S01]  /*1080*/  FSEL R3, R15, R3, P0 ;  /* 0x000000030f037208 */ /* 0x000fe20000000000 */
[----:B------:R-:W-:Y:S06]  /*1090*/  BRA `(.L_x_20) ;  /* 0x0000000000647947 */ /* 0x000fec0003800000 */
.L_x_19:
[----:B------:R-:W-:-:S14]  /*10a0*/  DSETP.NE.AND P0, PT, R4, RZ, PT ;  /* 0x000000ff0400722a */ /* 0x000fdc0003f05000 */
[----:B------:R-:W-:Y:S05]  /*10b0*/  @!P0 BRA `(.L_x_21) ;  /* 0x0000000000588947 */ /* 0x000fea0003800000 */
[----:B------:R-:W-:-:S13]  /*10c0*/  ISETP.GE.AND P0, PT, R5, RZ, PT ;  /* 0x000000ff0500720c */ /* 0x000fda0003f06270 */
[----:B------:R-:W-:Y:S02]  /*10d0*/  @!P0 IMAD.MOV.U32 R2, RZ, RZ, 0x0 ;  /* 0x00000000ff028424 */ /* 0x000fe400078e00ff */
[----:B------:R-:W-:Y:S01]  /*10e0*/  @!P0 IMAD.MOV.U32 R3, RZ, RZ, -0x80000 ;  /* 0xfff80000ff038424 */ /* 0x000fe200078e00ff */
[----:B------:R-:W-:Y:S06]  /*10f0*/  @!P0 BRA `(.L_x_20) ;  /* 0x00000000004c8947 */ /* 0x000fec0003800000 */
[----:B------:R-:W-:-:S13]  /*1100*/  ISETP.GT.AND P0, PT, R5, 0x7fefffff, PT ;  /* 0x7fefffff0500780c */ /* 0x000fda0003f04270 */
[----:B------:R-:W-:Y:S05]  /*1110*/  @P0 BRA `(.L_x_21) ;  /* 0x0000000000400947 */ /* 0x000fea0003800000 */
[----:B------:R-:W-:Y:S01]  /*1120*/  DMUL R4, R4, 8.11296384146066816958e+31 ;  /* 0x4690000004047828 */ /* 0x000fe20000000000 */
[----:B------:R-:W-:Y:S01]  /*1130*/  IMAD.MOV.U32 R2, RZ, RZ, RZ ;  /* 0x000000ffff027224 */ /* 0x000fe200078e00ff */
[----:B------:R-:W-:Y:S01]  /*1140*/  MOV R16, 0x0 ;  /* 0x0000000000107802 */ /* 0x000fe20000000f00 */
[----:B------:R-:W-:-:S03]  /*1150*/  IMAD.MOV.U32 R17, RZ, RZ, 0x3fd80000 ;  /* 0x3fd80000ff117424 */ /* 0x000fc600078e00ff */
[----:B------:R-:W0:Y:S02]  /*1160*/  MUFU.RSQ64H R3, R5 ;  /* 0x0000000500037308 */ /* 0x000e240000001c00 */
[----:B0-----:R-:W-:-:S08]  /*1170*/  DMUL R14, R2, R2 ;  /* 0x00000002020e7228 */ /* 0x001fd00000000000 */
[----:B------:R-:W-:-:S08]  /*1180*/  DFMA R14, R4, -R14, 1 ;  /* 0x3ff00000040e742b */ /* 0x000fd0000000080e */
[----:B------:R-:W-:Y:S02]  /*1190*/  DFMA R16, R14, R16, 0.5 ;  /* 0x3fe000000e10742b */ /* 0x000fe40000000010 */
[----:B------:R-:W-:-:S08]  /*11a0*/  DMUL R14, R2, R14 ;  /* 0x0000000e020e7228 */ /* 0x000fd00000000000 */
[----:B------:R-:W-:-:S08]  /*11b0*/  DFMA R14, R16, R14, R2 ;  /* 0x0000000e100e722b */ /* 0x000fd00000000002 */
[----:B------:R-:W-:Y:S02]  /*11c0*/  DMUL R2, R4, R14 ;  /* 0x0000000e04027228 */ /* 0x000fe40000000000 */
[----:B------:R-:W-:-:S06]  /*11d0*/  VIADD R15, R15, 0xfff00000 ;  /* 0xfff000000f0f7836 */ /* 0x000fcc0000000000 */
[----:B------:R-:W-:-:S08]  /*11e0*/  DFMA R16, R2, -R2, R4 ;  /* 0x800000020210722b */ /* 0x000fd00000000004 */
[----:B------:R-:W-:-:S10]  /*11f0*/  DFMA R2, R14, R16, R2 ;  /* 0x000000100e02722b */ /* 0x000fd40000000002 */
[----:B------:R-:W-:Y:S01]  /*1200*/  VIADD R3, R3, 0xfcb00000 ;  /* 0xfcb0000003037836 */ /* 0x000fe20000000000 */
[----:B------:R-:W-:Y:S06]  /*1210*/  BRA `(.L_x_20) ;  /* 0x0000000000047947 */ /* 0x000fec0003800000 */
.L_x_21:
[----:B------:R-:W-:-:S11]  /*1220*/  DADD R2, R4, R4 ;  /* 0x0000000004027229 */ /* 0x000fd60000000004 */
.L_x_20:
[----:B------:R-:W-:Y:S05]  /*1230*/  BSYNC.RECONVERGENT B2 ;  /* 0x0000000000027941 */ /* 0x000fea0003800200 */
.L_x_18:
[----:B------:R-:W-:Y:S01]  /*1240*/  IMAD.MOV.U32 R13, RZ, RZ, 0x0 ;  /* 0x00000000ff0d7424 */ /* 0x000fe200078e00ff */
[----:B------:R-:W-:Y:S01]  /*1250*/  MOV R14, R2 ;  /* 0x00000002000e7202 */ /* 0x000fe20000000f00 */
[----:B------:R-:W-:Y:S02]  /*1260*/  IMAD.MOV.U32 R15, RZ, RZ, R3 ;  /* 0x000000ffff0f7224 */ /* 0x000fe400078e0003 */
[----:B------:R-:W-:Y:S05]  /*1270*/  RET.REL.NODEC R12 `(_Z8ecuacionPdS_PKdS1_S1_) ;  /* 0xffffffec0c607950 */ /* 0x000fea0003c3ffff */
.L_x_22:
[----:B------:R-:W-:-:S00]  /*1280*/  BRA `(.L_x_22) ;  /* 0xfffffffc00fc7947 */ /* 0x000fc0000383ffff */
[----:B------:R-:W-:-:S00]  /*1290*/  NOP ;  /* 0x0000000000007918 */ /* 0x000fc00000000000 */
        /* <DEDUP_REMOVED lines=14> */
.L_x_24:


//--------------------- .nv.shared.reserved.0     --------------------------
	.section	.nv.shared.reserved.0,"aw",@nobits
	.weak		__nv_reservedSMEM_offset_0_alias
	.size		__nv_reservedSMEM_offset_0_alias, 0, 64
	.other		__nv_reservedSMEM_offset_0_alias,@"STO_CUDA_RESERVED_SHARED STV_DEFAULT"
__nv_reservedSMEM_offset_0_alias:
	.zero		0
	.zero		64


//--------------------- .nv.constant0._Z8ecuacionPdS_PKdS1_S1_ --------------------------
	.section	.nv.constant0._Z8ecuacionPdS_PKdS1_S1_,"a",@progbits
	.sectionflags	@""
	.align	4
.nv.constant0._Z8ecuacionPdS_PKdS1_S1_:
	.zero		936


//--------------------- SYMBOLS --------------------------

	.type		.nv.reservedSmem.offset0,@object
	.size		.nv.reservedSmem.offset0,0x4
